//
// Generated by NVIDIA NVVM Compiler
//
// Compiler Build ID: CL-36424714
// Cuda compilation tools, release 13.0, V13.0.88
// Based on NVVM 20.0.0
//

.version 9.0
.target sm_100
.address_size 64

	// .globl	_Z10matrix_mulPfS_S_i

.visible .entry _Z10matrix_mulPfS_S_i(
	.param .u64 .ptr .align 1 _Z10matrix_mulPfS_S_i_param_0,
	.param .u64 .ptr .align 1 _Z10matrix_mulPfS_S_i_param_1,
	.param .u64 .ptr .align 1 _Z10matrix_mulPfS_S_i_param_2,
	.param .u32 _Z10matrix_mulPfS_S_i_param_3
)
{
	.reg .pred 	%p<12>;
	.reg .b32 	%r<85>;
	.reg .b32 	%f<67>;
	.reg .b64 	%rd<57>;

	ld.param.u64 	%rd5, [_Z10matrix_mulPfS_S_i_param_0];
	ld.param.u64 	%rd6, [_Z10matrix_mulPfS_S_i_param_1];
	ld.param.u64 	%rd4, [_Z10matrix_mulPfS_S_i_param_2];
	ld.param.u32 	%r50, [_Z10matrix_mulPfS_S_i_param_3];
	cvta.to.global.u64 	%rd1, %rd6;
	cvta.to.global.u64 	%rd2, %rd5;
	mov.u32 	%r51, %tid.x;
	mov.u32 	%r52, %ctaid.x;
	mov.u32 	%r53, %ntid.x;
	mad.lo.s32 	%r54, %r52, %r53, %r51;
	setp.ge.s32 	%p1, %r54, %r50;
	@%p1 bra 	$L__BB0_18;
	setp.lt.s32 	%p2, %r50, 1;
	@%p2 bra 	$L__BB0_17;
	add.s32 	%r1, %r50, -1;
	and.b32  	%r2, %r50, 7;
	and.b32  	%r3, %r50, 3;
	and.b32  	%r4, %r50, 2147483640;
	and.b32  	%r5, %r50, 1;
	neg.s32 	%r6, %r4;
	shl.b32 	%r7, %r50, 3;
	shl.b32 	%r8, %r50, 1;
	mul.lo.s32 	%r9, %r50, 3;
	shl.b32 	%r10, %r50, 2;
	mul.lo.s32 	%r11, %r50, 6;
	mul.lo.s32 	%r12, %r50, 7;
	cvta.to.global.u64 	%rd3, %rd4;
	mov.b32 	%r70, 0;
$L__BB0_3:
	mul.lo.s32 	%r14, %r70, %r50;
	mov.b32 	%r71, 0;
	cvt.u64.u32 	%rd44, %r14;
$L__BB0_4:
	setp.lt.u32 	%p3, %r1, 7;
	mov.f32 	%f66, 0f00000000;
	mov.b32 	%r83, 0;
	@%p3 bra 	$L__BB0_7;
	add.s32 	%r80, %r50, %r71;
	add.s32 	%r79, %r8, %r71;
	add.s32 	%r78, %r9, %r71;
	add.s32 	%r77, %r10, %r71;
	mad.lo.s32 	%r76, %r50, 5, %r71;
	add.s32 	%r75, %r11, %r71;
	add.s32 	%r74, %r12, %r71;
	mov.f32 	%f66, 0f00000000;
	mov.u32 	%r72, %r14;
	mov.u32 	%r73, %r71;
	mov.u32 	%r81, %r6;
$L__BB0_6:
	.pragma "nounroll";
	mul.wide.u32 	%rd7, %r72, 4;
	add.s64 	%rd8, %rd2, %rd7;
	ld.global.f32 	%f16, [%rd8];
	mul.wide.u32 	%rd9, %r73, 4;
	add.s64 	%rd10, %rd1, %rd9;
	ld.global.f32 	%f17, [%rd10];
	fma.rn.f32 	%f18, %f16, %f17, %f66;
	ld.global.f32 	%f19, [%rd8+4];
	mul.wide.u32 	%rd11, %r80, 4;
	add.s64 	%rd12, %rd1, %rd11;
	ld.global.f32 	%f20, [%rd12];
	fma.rn.f32 	%f21, %f19, %f20, %f18;
	ld.global.f32 	%f22, [%rd8+8];
	mul.wide.u32 	%rd13, %r79, 4;
	add.s64 	%rd14, %rd1, %rd13;
	ld.global.f32 	%f23, [%rd14];
	fma.rn.f32 	%f24, %f22, %f23, %f21;
	ld.global.f32 	%f25, [%rd8+12];
	mul.wide.u32 	%rd15, %r78, 4;
	add.s64 	%rd16, %rd1, %rd15;
	ld.global.f32 	%f26, [%rd16];
	fma.rn.f32 	%f27, %f25, %f26, %f24;
	ld.global.f32 	%f28, [%rd8+16];
	mul.wide.u32 	%rd17, %r77, 4;
	add.s64 	%rd18, %rd1, %rd17;
	ld.global.f32 	%f29, [%rd18];
	fma.rn.f32 	%f30, %f28, %f29, %f27;
	ld.global.f32 	%f31, [%rd8+20];
	mul.wide.u32 	%rd19, %r76, 4;
	add.s64 	%rd20, %rd1, %rd19;
	ld.global.f32 	%f32, [%rd20];
	fma.rn.f32 	%f33, %f31, %f32, %f30;
	ld.global.f32 	%f34, [%rd8+24];
	mul.wide.u32 	%rd21, %r75, 4;
	add.s64 	%rd22, %rd1, %rd21;
	ld.global.f32 	%f35, [%rd22];
	fma.rn.f32 	%f36, %f34, %f35, %f33;
	ld.global.f32 	%f37, [%rd8+28];
	mul.wide.u32 	%rd23, %r74, 4;
	add.s64 	%rd24, %rd1, %rd23;
	ld.global.f32 	%f38, [%rd24];
	fma.rn.f32 	%f66, %f37, %f38, %f36;
	add.s32 	%r81, %r81, 8;
	add.s32 	%r80, %r80, %r7;
	add.s32 	%r79, %r79, %r7;
	add.s32 	%r78, %r78, %r7;
	add.s32 	%r77, %r77, %r7;
	add.s32 	%r76, %r76, %r7;
	add.s32 	%r75, %r75, %r7;
	add.s32 	%r74, %r74, %r7;
	add.s32 	%r73, %r73, %r7;
	add.s32 	%r72, %r72, 8;
	setp.ne.s32 	%p4, %r81, 0;
	mov.u32 	%r83, %r4;
	@%p4 bra 	$L__BB0_6;
$L__BB0_7:
	setp.eq.s32 	%p5, %r2, 0;
	@%p5 bra 	$L__BB0_15;
	add.s32 	%r58, %r2, -1;
	setp.lt.u32 	%p6, %r58, 3;
	@%p6 bra 	$L__BB0_10;
	add.s32 	%r59, %r83, %r14;
	mul.wide.u32 	%rd25, %r59, 4;
	add.s64 	%rd26, %rd2, %rd25;
	ld.global.f32 	%f40, [%rd26];
	mad.lo.s32 	%r60, %r83, %r50, %r71;
	mul.wide.u32 	%rd27, %r60, 4;
	add.s64 	%rd28, %rd1, %rd27;
	ld.global.f32 	%f41, [%rd28];
	fma.rn.f32 	%f42, %f40, %f41, %f66;
	cvt.u64.u32 	%rd30, %r83;
	add.s64 	%rd31, %rd30, %rd44;
	shl.b64 	%rd32, %rd31, 2;
	add.s64 	%rd33, %rd2, %rd32;
	ld.global.f32 	%f43, [%rd33+4];
	add.s32 	%r61, %r60, %r50;
	mul.wide.u32 	%rd34, %r61, 4;
	add.s64 	%rd35, %rd1, %rd34;
	ld.global.f32 	%f44, [%rd35];
	fma.rn.f32 	%f45, %f43, %f44, %f42;
	ld.global.f32 	%f46, [%rd33+8];
	add.s32 	%r62, %r61, %r50;
	mul.wide.u32 	%rd36, %r62, 4;
	add.s64 	%rd37, %rd1, %rd36;
	ld.global.f32 	%f47, [%rd37];
	fma.rn.f32 	%f48, %f46, %f47, %f45;
	ld.global.f32 	%f49, [%rd33+12];
	add.s32 	%r63, %r62, %r50;
	mul.wide.u32 	%rd38, %r63, 4;
	add.s64 	%rd39, %rd1, %rd38;
	ld.global.f32 	%f50, [%rd39];
	fma.rn.f32 	%f66, %f49, %f50, %f48;
	add.s32 	%r83, %r83, 4;
$L__BB0_10:
	setp.eq.s32 	%p7, %r3, 0;
	@%p7 bra 	$L__BB0_15;
	setp.eq.s32 	%p8, %r3, 1;
	@%p8 bra 	$L__BB0_13;
	add.s32 	%r64, %r83, %r14;
	mul.wide.u32 	%rd40, %r64, 4;
	add.s64 	%rd41, %rd2, %rd40;
	ld.global.f32 	%f52, [%rd41];
	mad.lo.s32 	%r65, %r83, %r50, %r71;
	mul.wide.u32 	%rd42, %r65, 4;
	add.s64 	%rd43, %rd1, %rd42;
	ld.global.f32 	%f53, [%rd43];
	fma.rn.f32 	%f54, %f52, %f53, %f66;
	cvt.u64.u32 	%rd45, %r83;
	add.s64 	%rd46, %rd45, %rd44;
	shl.b64 	%rd47, %rd46, 2;
	add.s64 	%rd48, %rd2, %rd47;
	ld.global.f32 	%f55, [%rd48+4];
	add.s32 	%r66, %r65, %r50;
	mul.wide.u32 	%rd49, %r66, 4;
	add.s64 	%rd50, %rd1, %rd49;
	ld.global.f32 	%f56, [%rd50];
	fma.rn.f32 	%f66, %f55, %f56, %f54;
	add.s32 	%r83, %r83, 2;
$L__BB0_13:
	setp.eq.s32 	%p9, %r5, 0;
	@%p9 bra 	$L__BB0_15;
	add.s32 	%r67, %r83, %r14;
	mul.wide.u32 	%rd51, %r67, 4;
	add.s64 	%rd52, %rd2, %rd51;
	ld.global.f32 	%f57, [%rd52];
	mad.lo.s32 	%r68, %r83, %r50, %r71;
	mul.wide.u32 	%rd53, %r68, 4;
	add.s64 	%rd54, %rd1, %rd53;
	ld.global.f32 	%f58, [%rd54];
	fma.rn.f32 	%f66, %f57, %f58, %f66;
$L__BB0_15:
	add.s32 	%r69, %r71, %r14;
	mul.wide.u32 	%rd55, %r69, 4;
	add.s64 	%rd56, %rd3, %rd55;
	st.global.f32 	[%rd56], %f66;
	add.s32 	%r71, %r71, 1;
	setp.ne.s32 	%p10, %r71, %r50;
	@%p10 bra 	$L__BB0_4;
	add.s32 	%r70, %r70, 1;
	setp.ne.s32 	%p11, %r70, %r50;
	@%p11 bra 	$L__BB0_3;
$L__BB0_17:
	bar.sync 	0;
$L__BB0_18:
	ret;

}


// ===== COMPILED SASS (sm_100) =====

	.target	sm_100

	.elftype	@"ET_EXEC"


//--------------------- .note.nv.tkinfo           --------------------------
	.section	.note.nv.tkinfo,"",@"SHT_NOTE"
	.sectionflags	@"SHF_NOTE_NV_TKINFO"
	.tkinfo
        /*0018*/ 	.word	0x00000002
        /*0030*/ 	.string	""
        /*0030*/ 	.string	"ptxas"
        /*0030*/ 	.string	"Cuda compilation tools, release 13.0, V13.0.88"
        /*0030*/ 	.string	"Build cuda_13.0.r13.0/compiler.36424714_0"
        /*0030*/ 	.string	"-arch sm_100 -m 64 "



//--------------------- .note.nv.cuinfo           --------------------------
	.section	.note.nv.cuinfo,"",@"SHT_NOTE"
	.sectionflags	@"SHF_NOTE_NV_CUINFO"
        /*0018*/ 	.short	0x0002
        /*001a*/ 	.short	0x0064
        /*001c*/ 	.short	0x0082
	.zero		2


//--------------------- .nv.info                  --------------------------
	.section	.nv.info,"",@"SHT_CUDA_INFO"
	.align	4


	//----- nvinfo : EIATTR_REGCOUNT
	.align		4
        /*0000*/ 	.byte	0x04, 0x2f
        /*0002*/ 	.short	(.L_1 - .L_0)
	.align		4
.L_0:
        /*0004*/ 	.word	index@(_Z10matrix_mulPfS_S_i)
        /*0008*/ 	.word	0x00000020


	//----- nvinfo : EIATTR_FRAME_SIZE
	.align		4
.L_1:
        /*000c*/ 	.byte	0x04, 0x11
        /*000e*/ 	.short	(.L_3 - .L_2)
	.align		4
.L_2:
        /*0010*/ 	.word	index@(_Z10matrix_mulPfS_S_i)
        /*0014*/ 	.word	0x00000000


	//----- nvinfo : EIATTR_MIN_STACK_SIZE
	.align		4
.L_3:
        /*0018*/ 	.byte	0x04, 0x12
        /*001a*/ 	.short	(.L_5 - .L_4)
	.align		4
.L_4:
        /*001c*/ 	.word	index@(_Z10matrix_mulPfS_S_i)
        /*0020*/ 	.word	0x00000000
.L_5:


//--------------------- .nv.compat                --------------------------
	.section	.nv.compat,"",@"SHT_CUDA_COMPAT_INFO"
	.align	4
        /*0000*/ 	.byte	0x02, 0x09, 0x00, 0x00, 0x02, 0x02, 0x01, 0x00, 0x02, 0x05, 0x05, 0x00, 0x03, 0x07, 0x01, 0x01
        /*0010*/ 	.byte	0x02, 0x03, 0x00, 0x00, 0x02, 0x06, 0x01, 0x00, 0x04, 0x0b, 0x08, 0x00, 0x09, 0x00, 0x00, 0x00
        /*0020*/ 	.byte	0x00, 0x00, 0x00, 0x00


//--------------------- .nv.info._Z10matrix_mulPfS_S_i --------------------------
	.section	.nv.info._Z10matrix_mulPfS_S_i,"",@"SHT_CUDA_INFO"
	.sectionflags	@""
	.align	4


	//----- nvinfo : EIATTR_CUDA_API_VERSION
	.align		4
        /*0000*/ 	.byte	0x04, 0x37
        /*0002*/ 	.short	(.L_7 - .L_6)
.L_6:
        /*0004*/ 	.word	0x00000082


	//----- nvinfo : EIATTR_KPARAM_INFO
	.align		4
.L_7:
        /*0008*/ 	.byte	0x04, 0x17
        /*000a*/ 	.short	(.L_9 - .L_8)
.L_8:
        /*000c*/ 	.word	0x00000000
        /*0010*/ 	.short	0x0003
        /*0012*/ 	.short	0x0018
        /*0014*/ 	.byte	0x00, 0xf0, 0x11, 0x00


	//----- nvinfo : EIATTR_KPARAM_INFO
	.align		4
.L_9:
        /*0018*/ 	.byte	0x04, 0x17
        /*001a*/ 	.short	(.L_11 - .L_10)
.L_10:
        /*001c*/ 	.word	0x00000000
        /*0020*/ 	.short	0x0002
        /*0022*/ 	.short	0x0010
        /*0024*/ 	.byte	0x00, 0xf5, 0x21, 0x00


	//----- nvinfo : EIATTR_KPARAM_INFO
	.align		4
.L_11:
        /*0028*/ 	.byte	0x04, 0x17
        /*002a*/ 	.short	(.L_13 - .L_12)
.L_12:
        /*002c*/ 	.word	0x00000000
        /*0030*/ 	.short	0x0001
        /*0032*/ 	.short	0x0008
        /*0034*/ 	.byte	0x00, 0xf5, 0x21, 0x00


	//----- nvinfo : EIATTR_KPARAM_INFO
	.align		4
.L_13:
        /*0038*/ 	.byte	0x04, 0x17
        /*003a*/ 	.short	(.L_15 - .L_14)
.L_14:
        /*003c*/ 	.word	0x00000000
        /*0040*/ 	.short	0x0000
        /*0042*/ 	.short	0x0000
        /*0044*/ 	.byte	0x00, 0xf5, 0x21, 0x00


	//----- nvinfo : EIATTR_SPARSE_MMA_MASK
	.align		4
.L_15:
        /*0048*/ 	.byte	0x03, 0x50
        /*004a*/ 	.short	0x0000


	//----- nvinfo : EIATTR_MAXREG_COUNT
	.align		4
        /*004c*/ 	.byte	0x03, 0x1b
        /*004e*/ 	.short	0x00ff


	//----- nvinfo : EIATTR_NUM_BARRIERS
	.align		4
        /*0050*/ 	.byte	0x02, 0x4c
        /*0052*/ 	.byte	0x01
	.zero		1


	//----- nvinfo : EIATTR_MERCURY_ISA_VERSION
	.align		4
        /*0054*/ 	.byte	0x03, 0x5f
        /*0056*/ 	.short	0x0101


	//----- nvinfo : EIATTR_VRC_CTA_INIT_COUNT
	.align		4
        /*0058*/ 	.byte	0x02, 0x4a
	.zero		1
	.zero		1


	//----- nvinfo : EIATTR_EXIT_INSTR_OFFSETS
	.align		4
        /*005c*/ 	.byte	0x04, 0x1c
        /*005e*/ 	.short	(.L_17 - .L_16)


	//   ....[0]....
.L_16:
        /*0060*/ 	.word	0x00000070


	//   ....[1]....
        /*0064*/ 	.word	0x00000a90


	//----- nvinfo : EIATTR_CBANK_PARAM_SIZE
	.align		4
.L_17:
        /*0068*/ 	.byte	0x03, 0x19
        /*006a*/ 	.short	0x001c


	//----- nvinfo : EIATTR_PARAM_CBANK
	.align		4
        /*006c*/ 	.byte	0x04, 0x0a
        /*006e*/ 	.short	(.L_19 - .L_18)
	.align		4
.L_18:
        /*0070*/ 	.word	index@(.nv.constant0._Z10matrix_mulPfS_S_i)
        /*0074*/ 	.short	0x0380
        /*0076*/ 	.short	0x001c


	//----- nvinfo : EIATTR_SW_WAR
	.align		4
.L_19:
        /*0078*/ 	.byte	0x04, 0x36
        /*007a*/ 	.short	(.L_21 - .L_20)
.L_20:
        /*007c*/ 	.word	0x00000008
.L_21:


//--------------------- .nv.callgraph             --------------------------
	.section	.nv.callgraph,"",@"SHT_CUDA_CALLGRAPH"
	.align	4
	.sectionentsize	8
	.align		4
        /*0000*/ 	.word	0x00000000
	.align		4
        /*0004*/ 	.word	0xffffffff
	.align		4
        /*0008*/ 	.word	0x00000000
	.align		4
        /*000c*/ 	.word	0xfffffffe
	.align		4
        /*0010*/ 	.word	0x00000000
	.align		4
        /*0014*/ 	.word	0xfffffffd
	.align		4
        /*0018*/ 	.word	0x00000000
	.align		4
        /*001c*/ 	.word	0xfffffffc


//--------------------- .text._Z10matrix_mulPfS_S_i --------------------------
	.section	.text._Z10matrix_mulPfS_S_i,"ax",@progbits
	.align	128
        .global         _Z10matrix_mulPfS_S_i
        .type           _Z10matrix_mulPfS_S_i,@function
        .size           _Z10matrix_mulPfS_S_i,(.L_x_9 - _Z10matrix_mulPfS_S_i)
        .other          _Z10matrix_mulPfS_S_i,@"STO_CUDA_ENTRY STV_DEFAULT"
_Z10matrix_mulPfS_S_i:
.text._Z10matrix_mulPfS_S_i:
[----:B------:R-:W-:Y:S01]  /*0000*/  LDC R1, c[0x0][0x37c] ;  /* 0x0000df00ff017b82 */ /* 0x000fe20000000800 */
[----:B------:R-:W0:Y:S07]  /*0010*/  S2R R0, SR_TID.X ;  /* 0x0000000000007919 */ /* 0x000e2e0000002100 */
[----:B------:R-:W0:Y:S01]  /*0020*/  S2UR UR4, SR_CTAID.X ;  /* 0x00000000000479c3 */ /* 0x000e220000002500 */
[----:B------:R-:W1:Y:S07]  /*0030*/  LDCU UR12, c[0x0][0x398] ;  /* 0x00007300ff0c77ac */ /* 0x000e6e0008000800 */
[----:B------:R-:W0:Y:S02]  /*0040*/  LDC R3, c[0x0][0x360] ;  /* 0x0000d800ff037b82 */ /* 0x000e240000000800 */
[----:B0-----:R-:W-:-:S05]  /*0050*/  IMAD R0, R3, UR4, R0 ;  /* 0x0000000403007c24 */ /* 0x001fca000f8e0200 */
[----:B-1----:R-:W-:-:S13]  /*0060*/  ISETP.GE.AND P0, PT, R0, UR12, PT ;  /* 0x0000000c00007c0c */ /* 0x002fda000bf06270 */
[----:B------:R-:W-:Y:S05]  /*0070*/  @P0 EXIT ;  /* 0x000000000000094d */ /* 0x000fea0003800000 */
[----:B------:R-:W-:-:S09]  /*0080*/  UISETP.GE.AND UP0, UPT, UR12, 0x1, UPT ;  /* 0x000000010c00788c */ /* 0x000fd2000bf06270 */
[----:B------:R-:W-:Y:S05]  /*0090*/  BRA.U !UP0, `(.L_x_0) ;  /* 0x0000000908787547 */ /* 0x000fea000b800000 */
[----:B------:R-:W-:Y:S02]  /*00a0*/  UIADD3 UR4, UPT, UPT, UR12, -0x1, URZ ;  /* 0xffffffff0c047890 */ /* 0x000fe4000fffe0ff */
[----:B------:R-:W-:Y:S02]  /*00b0*/  ULOP3.LUT UR9, UR12, 0x7ffffff8, URZ, 0xc0, !UPT ;  /* 0x7ffffff80c097892 */ /* 0x000fe4000f8ec0ff */
[----:B------:R-:W-:Y:S01]  /*00c0*/  UISETP.GE.U32.AND UP0, UPT, UR4, 0x7, UPT ;  /* 0x000000070400788c */ /* 0x000fe2000bf06070 */
[----:B------:R-:W0:Y:S01]  /*00d0*/  LDCU.64 UR10, c[0x0][0x358] ;  /* 0x00006b00ff0a77ac */ /* 0x000e220008000a00 */
[----:B------:R-:W-:Y:S02]  /*00e0*/  ULOP3.LUT UR7, UR12, 0x7, URZ, 0xc0, !UPT ;  /* 0x000000070c077892 */ /* 0x000fe4000f8ec0ff */
[----:B------:R-:W-:Y:S02]  /*00f0*/  ULOP3.LUT UR8, UR12, 0x3, URZ, 0xc0, !UPT ;  /* 0x000000030c087892 */ /* 0x000fe4000f8ec0ff */
[----:B------:R-:W-:Y:S01]  /*0100*/  UIADD3 UR6, UPT, UPT, -UR9, URZ, URZ ;  /* 0x000000ff09067290 */ /* 0x000fe2000fffe1ff */
[----:B------:R-:W-:-:S11]  /*0110*/  UMOV UR4, URZ ;  /* 0x000000ff00047c82 */ /* 0x000fd60008000000 */
.L_x_7:
[----:B-1----:R-:W1:Y:S01]  /*0120*/  LDCU UR5, c[0x0][0x398] ;  /* 0x00007300ff0577ac */ /* 0x002e620008000800 */
[----:B------:R-:W-:Y:S01]  /*0130*/  HFMA2 R0, -RZ, RZ, 0, 0 ;  /* 0x00000000ff007431 */ /* 0x000fe200000001ff */
[----:B-1----:R-:W-:Y:S02]  /*0140*/  UIMAD UR13, UR4, UR5, URZ ;  /* 0x00000005040d72a4 */ /* 0x002fe4000f8e02ff */
[----:B------:R-:W-:-:S04]  /*0150*/  UIADD3 UR4, UPT, UPT, UR4, 0x1, URZ ;  /* 0x0000000104047890 */ /* 0x000fc8000fffe0ff */
[----:B------:R-:W-:-:S11]  /*0160*/  UISETP.NE.AND UP1, UPT, UR4, UR5, UPT ;  /* 0x000000050400728c */ /* 0x000fd6000bf25270 */
.L_x_6:
[----:B-1----:R-:W-:Y:S02]  /*0170*/  MOV R29, RZ ;  /* 0x000000ff001d7202 */ /* 0x002fe40000000f00 */
[----:B------:R-:W-:Y:S01]  /*0180*/  MOV R3, RZ ;  /* 0x000000ff00037202 */ /* 0x000fe20000000f00 */
[----:B------:R-:W-:Y:S06]  /*0190*/  BRA.U !UP0, `(.L_x_1) ;  /* 0x0000000108f07547 */ /* 0x000fec000b800000 */
[----:B------:R-:W1:Y:S01]  /*01a0*/  LDC R3, c[0x0][0x398] ;  /* 0x0000e600ff037b82 */ /* 0x000e620000000800 */
[----:B------:R-:W-:Y:S01]  /*01b0*/  MOV R29, RZ ;  /* 0x000000ff001d7202 */ /* 0x000fe20000000f00 */
[----:B------:R-:W-:Y:S01]  /*01c0*/  UMOV UR5, UR6 ;  /* 0x0000000600057c82 */ /* 0x000fe20008000000 */
[----:B------:R-:W-:Y:S02]  /*01d0*/  MOV R5, UR13 ;  /* 0x0000000d00057c02 */ /* 0x000fe40008000f00 */
[-C--:B------:R-:W-:Y:S02]  /*01e0*/  MOV R4, R0.reuse ;  /* 0x0000000000047202 */ /* 0x080fe40000000f00 */
[----:B-1----:R-:W-:Y:S01]  /*01f0*/  IADD3 R6, PT, PT, R0, R3, RZ ;  /* 0x0000000300067210 */ /* 0x002fe20007ffe0ff */
[C-C-:B------:R-:W-:Y:S01]  /*0200*/  IMAD R8, R3.reuse, 0x3, R0.reuse ;  /* 0x0000000303087824 */ /* 0x140fe200078e0200 */
[CC--:B------:R-:W-:Y:S01]  /*0210*/  LEA R2, R3.reuse, R0.reuse, 0x1 ;  /* 0x0000000003027211 */ /* 0x0c0fe200078e08ff */
[C-C-:B------:R-:W-:Y:S01]  /*0220*/  IMAD R12, R3.reuse, 0x5, R0.reuse ;  /* 0x00000005030c7824 */ /* 0x140fe200078e0200 */
[C---:B------:R-:W-:Y:S01]  /*0230*/  LEA R10, R3.reuse, R0, 0x2 ;  /* 0x00000000030a7211 */ /* 0x040fe200078e10ff */
[----:B------:R-:W-:-:S02]  /*0240*/  IMAD R14, R3, 0x6, R0 ;  /* 0x00000006030e7824 */ /* 0x000fc400078e0200 */
[----:B------:R-:W-:-:S07]  /*0250*/  IMAD R16, R3, 0x7, R0 ;  /* 0x0000000703107824 */ /* 0x000fce00078e0200 */
.L_x_2:
[----:B------:R-:W1:Y:S08]  /*0260*/  LDC.64 R20, c[0x0][0x388] ;  /* 0x0000e200ff147b82 */ /* 0x000e700000000a00 */
[----:B------:R-:W2:Y:S01]  /*0270*/  LDC.64 R18, c[0x0][0x380] ;  /* 0x0000e000ff127b82 */ /* 0x000ea20000000a00 */
[----:B-1----:R-:W-:-:S06]  /*0280*/  IMAD.WIDE.U32 R22, R4, 0x4, R20 ;  /* 0x0000000404167825 */ /* 0x002fcc00078e0014 */
[----:B0-----:R-:W3:Y:S01]  /*0290*/  LDG.E R22, desc[UR10][R22.64] ;  /* 0x0000000a16167981 */ /* 0x001ee2000c1e1900 */
[----:B--2---:R-:W-:-:S05]  /*02a0*/  IMAD.WIDE.U32 R18, R5, 0x4, R18 ;  /* 0x0000000405127825 */ /* 0x004fca00078e0012 */
[----:B------:R-:W3:Y:S01]  /*02b0*/  LDG.E R26, desc[UR10][R18.64] ;  /* 0x0000000a121a7981 */ /* 0x000ee2000c1e1900 */
[----:B------:R-:W-:-:S03]  /*02c0*/  IMAD.WIDE.U32 R24, R6, 0x4, R20 ;  /* 0x0000000406187825 */ /* 0x000fc600078e0014 */
[----:B------:R-:W2:Y:S04]  /*02d0*/  LDG.E R9, desc[UR10][R18.64+0x4] ;  /* 0x0000040a12097981 */ /* 0x000ea8000c1e1900 */
[----:B------:R0:W2:Y:S04]  /*02e0*/  LDG.E R7, desc[UR10][R24.64] ;  /* 0x0000000a18077981 */ /* 0x0000a8000c1e1900 */
[----:B------:R-:W4:Y:S04]  /*02f0*/  LDG.E R17, desc[UR10][R18.64+0x8] ;  /* 0x0000080a12117981 */ /* 0x000f28000c1e1900 */
[----:B------:R-:W5:Y:S01]  /*0300*/  LDG.E R15, desc[UR10][R18.64+0xc] ;  /* 0x00000c0a120f7981 */ /* 0x000f62000c1e1900 */
[----:B0-----:R-:W-:-:S03]  /*0310*/  IMAD.WIDE.U32 R24, R2, 0x4, R20 ;  /* 0x0000000402187825 */ /* 0x001fc600078e0014 */
[----:B------:R-:W5:Y:S04]  /*0320*/  LDG.E R13, desc[UR10][R18.64+0x10] ;  /* 0x0000100a120d7981 */ /* 0x000f68000c1e1900 */
[----:B------:R0:W4:Y:S02]  /*0330*/  LDG.E R27, desc[UR10][R24.64] ;  /* 0x0000000a181b7981 */ /* 0x000124000c1e1900 */
[----:B0-----:R-:W-:-:S06]  /*0340*/  IMAD.WIDE.U32 R24, R14, 0x4, R20 ;  /* 0x000000040e187825 */ /* 0x001fcc00078e0014 */
[----:B------:R-:W5:Y:S01]  /*0350*/  LDG.E R24, desc[UR10][R24.64] ;  /* 0x0000000a18187981 */ /* 0x000f62000c1e1900 */
[----:B---3--:R-:W-:Y:S01]  /*0360*/  FFMA R11, R26, R22, R29 ;  /* 0x000000161a0b7223 */ /* 0x008fe2000000001d */
[----:B------:R-:W-:-:S04]  /*0370*/  IMAD.WIDE.U32 R28, R8, 0x4, R20 ;  /* 0x00000004081c7825 */ /* 0x000fc800078e0014 */
[----:B------:R-:W-:Y:S02]  /*0380*/  IMAD.WIDE.U32 R22, R10, 0x4, R20 ;  /* 0x000000040a167825 */ /* 0x000fe400078e0014 */
[----:B------:R-:W5:Y:S04]  /*0390*/  LDG.E R28, desc[UR10][R28.64] ;  /* 0x0000000a1c1c7981 */ /* 0x000f68000c1e1900 */
[----:B------:R0:W3:Y:S01]  /*03a0*/  LDG.E R26, desc[UR10][R22.64] ;  /* 0x0000000a161a7981 */ /* 0x0000e2000c1e1900 */
[----:B--2---:R-:W-:-:S03]  /*03b0*/  FFMA R7, R9, R7, R11 ;  /* 0x0000000709077223 */ /* 0x004fc6000000000b */
[----:B------:R-:W2:Y:S04]  /*03c0*/  LDG.E R11, desc[UR10][R18.64+0x14] ;  /* 0x0000140a120b7981 */ /* 0x000ea8000c1e1900 */
[----:B------:R-:W2:Y:S01]  /*03d0*/  LDG.E R9, desc[UR10][R18.64+0x18] ;  /* 0x0000180a12097981 */ /* 0x000ea2000c1e1900 */
[----:B0-----:R-:W-:-:S03]  /*03e0*/  IMAD.WIDE.U32 R22, R12, 0x4, R20 ;  /* 0x000000040c167825 */ /* 0x001fc600078e0014 */
[----:B------:R-:W2:Y:S01]  /*03f0*/  LDG.E R29, desc[UR10][R18.64+0x1c] ;  /* 0x00001c0a121d7981 */ /* 0x000ea2000c1e1900 */
[----:B------:R-:W-:-:S03]  /*0400*/  IMAD.WIDE.U32 R20, R16, 0x4, R20 ;  /* 0x0000000410147825 */ /* 0x000fc600078e0014 */
[----:B------:R-:W2:Y:S04]  /*0410*/  LDG.E R22, desc[UR10][R22.64] ;  /* 0x0000000a16167981 */ /* 0x000ea8000c1e1900 */
[----:B------:R-:W2:Y:S01]  /*0420*/  LDG.E R20, desc[UR10][R20.64] ;  /* 0x0000000a14147981 */ /* 0x000ea2000c1e1900 */
[----:B----4-:R-:W-:Y:S01]  /*0430*/  FFMA R7, R17, R27, R7 ;  /* 0x0000001b11077223 */ /* 0x010fe20000000007 */
[----:B------:R-:W-:-:S04]  /*0440*/  UIADD3 UR5, UPT, UPT, UR5, 0x8, URZ ;  /* 0x0000000805057890 */ /* 0x000fc8000fffe0ff */
[----:B------:R-:W-:Y:S01]  /*0450*/  UISETP.NE.AND UP2, UPT, UR5, URZ, UPT ;  /* 0x000000ff0500728c */ /* 0x000fe2000bf45270 */
[C---:B------:R-:W-:Y:S02]  /*0460*/  LEA R6, R3.reuse, R6, 0x3 ;  /* 0x0000000603067211 */ /* 0x040fe400078e18ff */
[C---:B------:R-:W-:Y:S02]  /*0470*/  LEA R2, R3.reuse, R2, 0x3 ;  /* 0x0000000203027211 */ /* 0x040fe400078e18ff */
[C---:B------:R-:W-:Y:S02]  /*0480*/  LEA R8, R3.reuse, R8, 0x3 ;  /* 0x0000000803087211 */ /* 0x040fe400078e18ff */
[C---:B------:R-:W-:Y:S02]  /*0490*/  LEA R10, R3.reuse, R10, 0x3 ;  /* 0x0000000a030a7211 */ /* 0x040fe400078e18ff */
[C---:B------:R-:W-:Y:S02]  /*04a0*/  LEA R12, R3.reuse, R12, 0x3 ;  /* 0x0000000c030c7211 */ /* 0x040fe400078e18ff */
[----:B------:R-:W-:-:S02]  /*04b0*/  LEA R14, R3, R14, 0x3 ;  /* 0x0000000e030e7211 */ /* 0x000fc400078e18ff */
[C---:B------:R-:W-:Y:S02]  /*04c0*/  LEA R16, R3.reuse, R16, 0x3 ;  /* 0x0000001003107211 */ /* 0x040fe400078e18ff */
[----:B------:R-:W-:Y:S02]  /*04d0*/  LEA R4, R3, R4, 0x3 ;  /* 0x0000000403047211 */ /* 0x000fe400078e18ff */
[----:B------:R-:W-:Y:S01]  /*04e0*/  IADD3 R5, PT, PT, R5, 0x8, RZ ;  /* 0x0000000805057810 */ /* 0x000fe20007ffe0ff */
[----:B-----5:R-:W-:-:S04]  /*04f0*/  FFMA R28, R15, R28, R7 ;  /* 0x0000001c0f1c7223 */ /* 0x020fc80000000007 */
[----:B---3--:R-:W-:-:S04]  /*0500*/  FFMA R26, R13, R26, R28 ;  /* 0x0000001a0d1a7223 */ /* 0x008fc8000000001c */
[----:B--2---:R-:W-:-:S04]  /*0510*/  FFMA R26, R11, R22, R26 ;  /* 0x000000160b1a7223 */ /* 0x004fc8000000001a */
[----:B------:R-:W-:-:S04]  /*0520*/  FFMA R26, R9, R24, R26 ;  /* 0x00000018091a7223 */ /* 0x000fc8000000001a */
[----:B------:R-:W-:Y:S01]  /*0530*/  FFMA R29, R29, R20, R26 ;  /* 0x000000141d1d7223 */ /* 0x000fe2000000001a */
[----:B------:R-:W-:Y:S06]  /*0540*/  BRA.U UP2, `(.L_x_2) ;  /* 0xfffffffd02447547 */ /* 0x000fec000b83ffff */
[----:B------:R-:W-:-:S07]  /*0550*/  MOV R3, UR9 ;  /* 0x0000000900037c02 */ /* 0x000fce0008000f00 */
.L_x_1:
[----:B------:R-:W-:-:S09]  /*0560*/  UISETP.NE.AND UP2, UPT, UR7, URZ, UPT ;  /* 0x000000ff0700728c */ /* 0x000fd2000bf45270 */
[----:B------:R-:W-:Y:S05]  /*0570*/  BRA.U !UP2, `(.L_x_3) ;  /* 0x000000050a1c7547 */ /* 0x000fea000b800000 */
[----:B------:R-:W-:Y:S02]  /*0580*/  UIADD3 UR5, UPT, UPT, UR7, -0x1, URZ ;  /* 0xffffffff07057890 */ /* 0x000fe4000fffe0ff */
[----:B------:R-:W-:Y:S02]  /*0590*/  UISETP.NE.AND UP3, UPT, UR8, URZ, UPT ;  /* 0x000000ff0800728c */ /* 0x000fe4000bf65270 */
[----:B------:R-:W-:-:S09]  /*05a0*/  UISETP.GE.U32.AND UP2, UPT, UR5, 0x3, UPT ;  /* 0x000000030500788c */ /* 0x000fd2000bf46070 */
[----:B------:R-:W-:Y:S05]  /*05b0*/  BRA.U !UP2, `(.L_x_4) ;  /* 0x000000010a7c7547 */ /* 0x000fea000b800000 */
[----:B------:R-:W1:Y:S01]  /*05c0*/  LDC R18, c[0x0][0x398] ;  /* 0x0000e600ff127b82 */ /* 0x000e620000000800 */
[C---:B------:R-:W-:Y:S02]  /*05d0*/  IADD3 R9, PT, PT, R3.reuse, UR13, RZ ;  /* 0x0000000d03097c10 */ /* 0x040fe4000fffe0ff */
[----:B------:R-:W-:-:S04]  /*05e0*/  IADD3 R14, P0, PT, R3, UR13, RZ ;  /* 0x0000000d030e7c10 */ /* 0x000fc8000ff1e0ff */
[----:B------:R-:W-:Y:S01]  /*05f0*/  IADD3.X R16, PT, PT, RZ, RZ, RZ, P0, !PT ;  /* 0x000000ffff107210 */ /* 0x000fe200007fe4ff */
[----:B------:R-:W2:Y:S08]  /*0600*/  LDC.64 R4, c[0x0][0x388] ;  /* 0x0000e200ff047b82 */ /* 0x000eb00000000a00 */
[----:B------:R-:W3:Y:S08]  /*0610*/  LDC.64 R12, c[0x0][0x380] ;  /* 0x0000e000ff0c7b82 */ /* 0x000ef00000000a00 */
[----:B------:R-:W4:Y:S01]  /*0620*/  LDC.64 R6, c[0x0][0x380] ;  /* 0x0000e000ff067b82 */ /* 0x000f220000000a00 */
[----:B-1----:R-:W-:-:S05]  /*0630*/  IMAD R11, R3, R18, R0 ;  /* 0x00000012030b7224 */ /* 0x002fca00078e0200 */
[C---:B------:R-:W-:Y:S01]  /*0640*/  IADD3 R15, PT, PT, R11.reuse, R18, RZ ;  /* 0x000000120b0f7210 */ /* 0x040fe20007ffe0ff */
[----:B--2---:R-:W-:-:S06]  /*0650*/  IMAD.WIDE.U32 R10, R11, 0x4, R4 ;  /* 0x000000040b0a7825 */ /* 0x004fcc00078e0004 */
[----:B0-----:R-:W2:Y:S01]  /*0660*/  LDG.E R10, desc[UR10][R10.64] ;  /* 0x0000000a0a0a7981 */ /* 0x001ea2000c1e1900 */
[----:B---3--:R-:W-:-:S04]  /*0670*/  IMAD.WIDE.U32 R12, R9, 0x4, R12 ;  /* 0x00000004090c7825 */ /* 0x008fc800078e000c */
[C---:B------:R-:W-:Y:S01]  /*0680*/  IMAD.WIDE.U32 R8, R15.reuse, 0x4, R4 ;  /* 0x000000040f087825 */ /* 0x040fe200078e0004 */
[----:B------:R-:W-:Y:S01]  /*0690*/  IADD3 R15, PT, PT, R15, R18, RZ ;  /* 0x000000120f0f7210 */ /* 0x000fe20007ffe0ff */
[----:B------:R-:W2:Y:S01]  /*06a0*/  LDG.E R2, desc[UR10][R12.64] ;  /* 0x0000000a0c027981 */ /* 0x000ea2000c1e1900 */
[C---:B----4-:R-:W-:Y:S02]  /*06b0*/  LEA R6, P0, R14.reuse, R6, 0x2 ;  /* 0x000000060e067211 */ /* 0x050fe400078010ff */
[C---:B------:R-:W-:Y:S01]  /*06c0*/  IADD3 R19, PT, PT, R15.reuse, R18, RZ ;  /* 0x000000120f137210 */ /* 0x040fe20007ffe0ff */
[----:B------:R-:W3:Y:S01]  /*06d0*/  LDG.E R8, desc[UR10][R8.64] ;  /* 0x0000000a08087981 */ /* 0x000ee2000c1e1900 */
[----:B------:R-:W-:Y:S01]  /*06e0*/  LEA.HI.X R7, R14, R7, R16, 0x2, P0 ;  /* 0x000000070e077211 */ /* 0x000fe200000f1410 */
[----:B------:R-:W-:-:S04]  /*06f0*/  IMAD.WIDE.U32 R14, R15, 0x4, R4 ;  /* 0x000000040f0e7825 */ /* 0x000fc800078e0004 */
[----:B------:R-:W3:Y:S01]  /*0700*/  LDG.E R17, desc[UR10][R6.64+0x4] ;  /* 0x0000040a06117981 */ /* 0x000ee2000c1e1900 */
[----:B------:R-:W-:-:S03]  /*0710*/  IMAD.WIDE.U32 R4, R19, 0x4, R4 ;  /* 0x0000000413047825 */ /* 0x000fc600078e0004 */
[----:B------:R-:W4:Y:S04]  /*0720*/  LDG.E R14, desc[UR10][R14.64] ;  /* 0x0000000a0e0e7981 */ /* 0x000f28000c1e1900 */
[----:B------:R-:W4:Y:S04]  /*0730*/  LDG.E R19, desc[UR10][R6.64+0x8] ;  /* 0x0000080a06137981 */ /* 0x000f28000c1e1900 */
[----:B------:R-:W5:Y:S04]  /*0740*/  LDG.E R4, desc[UR10][R4.64] ;  /* 0x0000000a04047981 */ /* 0x000f68000c1e1900 */
[----:B------:R-:W5:Y:S01]  /*0750*/  LDG.E R13, desc[UR10][R6.64+0xc] ;  /* 0x00000c0a060d7981 */ /* 0x000f62000c1e1900 */
[----:B------:R-:W-:Y:S01]  /*0760*/  IADD3 R3, PT, PT, R3, 0x4, RZ ;  /* 0x0000000403037810 */ /* 0x000fe20007ffe0ff */
[----:B--2---:R-:W-:-:S04]  /*0770*/  FFMA R2, R2, R10, R29 ;  /* 0x0000000a02027223 */ /* 0x004fc8000000001d */
[----:B---3--:R-:W-:-:S04]  /*0780*/  FFMA R2, R17, R8, R2 ;  /* 0x0000000811027223 */ /* 0x008fc80000000002 */
[----:B----4-:R-:W-:-:S04]  /*0790*/  FFMA R2, R19, R14, R2 ;  /* 0x0000000e13027223 */ /* 0x010fc80000000002 */
[----:B-----5:R-:W-:-:S07]  /*07a0*/  FFMA R29, R13, R4, R2 ;  /* 0x000000040d1d7223 */ /* 0x020fce0000000002 */
.L_x_4:
[----:B------:R-:W-:Y:S05]  /*07b0*/  BRA.U !UP3, `(.L_x_3) ;  /* 0x000000010b8c7547 */ /* 0x000fea000b800000 */
[----:B------:R-:W1:Y:S01]  /*07c0*/  LDC R2, c[0x0][0x398] ;  /* 0x0000e600ff027b82 */ /* 0x000e620000000800 */
[----:B------:R-:W-:Y:S01]  /*07d0*/  UISETP.NE.AND UP2, UPT, UR8, 0x1, UPT ;  /* 0x000000010800788c */ /* 0x000fe2000bf45270 */
[----:B-1----:R-:W-:-:S08]  /*07e0*/  LOP3.LUT P0, RZ, R2, 0x1, RZ, 0xc0, !PT ;  /* 0x0000000102ff7812 */ /* 0x002fd0000780c0ff */
        /* <DEDUP_REMOVED lines=9> */
[----:B------:R-:W-:Y:S01]  /*0880*/  IADD3 R15, PT, PT, R13, R10, RZ ;  /* 0x0000000a0d0f7210 */ /* 0x000fe20007ffe0ff */
[----:B--2---:R-:W-:-:S06]  /*0890*/  IMAD.WIDE.U32 R8, R11, 0x4, R8 ;  /* 0x000000040b087825 */ /* 0x004fcc00078e0008 */
[----:B0-----:R-:W2:Y:S01]  /*08a0*/  LDG.E R8, desc[UR10][R8.64] ;  /* 0x0000000a08087981 */ /* 0x001ea2000c1e1900 */
[----:B---3--:R-:W-:-:S04]  /*08b0*/  IMAD.WIDE.U32 R10, R13, 0x4, R4 ;  /* 0x000000040d0a7825 */ /* 0x008fc800078e0004 */
[----:B------:R-:W-:Y:S02]  /*08c0*/  IMAD.WIDE.U32 R4, R15, 0x4, R4 ;  /* 0x000000040f047825 */ /* 0x000fe400078e0004 */
[----:B------:R-:W2:Y:S01]  /*08d0*/  LDG.E R10, desc[UR10][R10.64] ;  /* 0x0000000a0a0a7981 */ /* 0x000ea2000c1e1900 */
[----:B----4-:R-:W-:-:S03]  /*08e0*/  LEA R6, P1, R12, R6, 0x2 ;  /* 0x000000060c067211 */ /* 0x010fc600078210ff */
[----:B------:R-:W3:Y:S01]  /*08f0*/  LDG.E R4, desc[UR10][R4.64] ;  /* 0x0000000a04047981 */ /* 0x000ee2000c1e1900 */
[----:B------:R-:W-:-:S05]  /*0900*/  LEA.HI.X R7, R12, R7, R14, 0x2, P1 ;  /* 0x000000070c077211 */ /* 0x000fca00008f140e */
[----:B------:R-:W3:Y:S01]  /*0910*/  LDG.E R6, desc[UR10][R6.64+0x4] ;  /* 0x0000040a06067981 */ /* 0x000ee2000c1e1900 */
[----:B------:R-:W-:Y:S01]  /*0920*/  IADD3 R3, PT, PT, R3, 0x2, RZ ;  /* 0x0000000203037810 */ /* 0x000fe20007ffe0ff */
[----:B--2---:R-:W-:-:S04]  /*0930*/  FFMA R29, R8, R10, R29 ;  /* 0x0000000a081d7223 */ /* 0x004fc8000000001d */
[----:B---3--:R-:W-:-:S07]  /*0940*/  FFMA R29, R6, R4, R29 ;  /* 0x00000004061d7223 */ /* 0x008fce000000001d */
.L_x_5:
[----:B------:R-:W-:Y:S05]  /*0950*/  @!P0 BRA `(.L_x_3) ;  /* 0x0000000000248947 */ /* 0x000fea0003800000 */
[----:B------:R-:W1:Y:S01]  /*0960*/  LDC.64 R4, c[0x0][0x380] ;  /* 0x0000e000ff047b82 */ /* 0x000e620000000a00 */
[C---:B------:R-:W-:Y:S01]  /*0970*/  IADD3 R9, PT, PT, R3.reuse, UR13, RZ ;  /* 0x0000000d03097c10 */ /* 0x040fe2000fffe0ff */
[----:B------:R-:W-:-:S06]  /*0980*/  IMAD R11, R3, R2, R0 ;  /* 0x00000002030b7224 */ /* 0x000fcc00078e0200 */
[----:B------:R-:W2:Y:S01]  /*0990*/  LDC.64 R6, c[0x0][0x388] ;  /* 0x0000e200ff067b82 */ /* 0x000ea20000000a00 */
[----:B-1----:R-:W-:-:S06]  /*09a0*/  IMAD.WIDE.U32 R2, R9, 0x4, R4 ;  /* 0x0000000409027825 */ /* 0x002fcc00078e0004 */
[----:B0-----:R-:W3:Y:S01]  /*09b0*/  LDG.E R2, desc[UR10][R2.64] ;  /* 0x0000000a02027981 */ /* 0x001ee2000c1e1900 */
[----:B--2---:R-:W-:-:S06]  /*09c0*/  IMAD.WIDE.U32 R4, R11, 0x4, R6 ;  /* 0x000000040b047825 */ /* 0x004fcc00078e0006 */
[----:B------:R-:W3:Y:S02]  /*09d0*/  LDG.E R4, desc[UR10][R4.64] ;  /* 0x0000000a04047981 */ /* 0x000ee4000c1e1900 */
[----:B---3--:R-:W-:-:S07]  /*09e0*/  FFMA R29, R2, R4, R29 ;  /* 0x00000004021d7223 */ /* 0x008fce000000001d */
.L_x_3:
[----:B------:R-:W1:Y:S01]  /*09f0*/  LDCU UR5, c[0x0][0x398] ;  /* 0x00007300ff0577ac */ /* 0x000e620008000800 */
[----:B------:R-:W2:Y:S01]  /*0a00*/  LDC.64 R2, c[0x0][0x390] ;  /* 0x0000e400ff027b82 */ /* 0x000ea20000000a00 */
[C---:B------:R-:W-:Y:S02]  /*0a10*/  IADD3 R5, PT, PT, R0.reuse, UR13, RZ ;  /* 0x0000000d00057c10 */ /* 0x040fe4000fffe0ff */
[----:B------:R-:W-:-:S04]  /*0a20*/  IADD3 R0, PT, PT, R0, 0x1, RZ ;  /* 0x0000000100007810 */ /* 0x000fc80007ffe0ff */
[----:B-1----:R-:W-:Y:S01]  /*0a30*/  ISETP.NE.AND P0, PT, R0, UR5, PT ;  /* 0x0000000500007c0c */ /* 0x002fe2000bf05270 */
[----:B--2---:R-:W-:-:S05]  /*0a40*/  IMAD.WIDE.U32 R2, R5, 0x4, R2 ;  /* 0x0000000405027825 */ /* 0x004fca00078e0002 */
[----:B0-----:R1:W-:Y:S07]  /*0a50*/  STG.E desc[UR10][R2.64], R29 ;  /* 0x0000001d02007986 */ /* 0x0013ee000c10190a */
[----:B------:R-:W-:Y:S05]  /*0a60*/  @P0 BRA `(.L_x_6) ;  /* 0xfffffff400c00947 */ /* 0x000fea000383ffff */
[----:B------:R-:W-:Y:S05]  /*0a70*/  BRA.U UP1, `(.L_x_7) ;  /* 0xfffffff501a87547 */ /* 0x000fea000b83ffff */
.L_x_0:
[----:B------:R-:W-:Y:S06]  /*0a80*/  BAR.SYNC.DEFER_BLOCKING 0x0 ;  /* 0x0000000000007b1d */ /* 0x000fec0000010000 */
[----:B------:R-:W-:Y:S05]  /*0a90*/  EXIT ;  /* 0x000000000000794d */ /* 0x000fea0003800000 */
.L_x_8:
[----:B------:R-:W-:-:S00]  /*0aa0*/  BRA `(.L_x_8) ;  /* 0xfffffffc00fc7947 */ /* 0x000fc0000383ffff */
[----:B------:R-:W-:-:S00]  /*0ab0*/  NOP ;  /* 0x0000000000007918 */ /* 0x000fc00000000000 */
        /* <DEDUP_REMOVED lines=12> */
.L_x_9:


//--------------------- .nv.shared.reserved.0     --------------------------
	.section	.nv.shared.reserved.0,"aw",@nobits
	.weak		__nv_reservedSMEM_offset_0_alias
	.size		__nv_reservedSMEM_offset_0_alias, 0, 64
	.other		__nv_reservedSMEM_offset_0_alias,@"STO_CUDA_RESERVED_SHARED STV_DEFAULT"
__nv_reservedSMEM_offset_0_alias:
	.zero		0
	.zero		64


//--------------------- .nv.constant0._Z10matrix_mulPfS_S_i --------------------------
	.section	.nv.constant0._Z10matrix_mulPfS_S_i,"a",@progbits
	.sectionflags	@""
	.align	4
.nv.constant0._Z10matrix_mulPfS_S_i:
	.zero		924


//--------------------- SYMBOLS --------------------------

	.type		.nv.reservedSmem.offset0,@object
	.size		.nv.reservedSmem.offset0,0x4
